	.headerflags	@"EF_CUDA_TEXMODE_UNIFIED EF_CUDA_64BIT_ADDRESS EF_CUDA_ACCELERATORS EF_CUDA_SM90 EF_CUDA_VIRTUAL_SM(EF_CUDA_SM90)"
	.elftype	@"ET_EXEC"


//--------------------- .nv.info                  --------------------------
	.section	.nv.info,"",@"SHT_CUDA_INFO"
	.align	4


	//----- nvinfo : EIATTR_REGCOUNT
	.align		4
        /*0000*/ 	.byte	0x04, 0x2f
        /*0002*/ 	.short	(.L_3 - .L_2)
	.align		4
.L_2:
        /*0004*/ 	.word	index@(triton_poi_fused__native_batch_norm_legit_no_training_convolution_relu_7)
        /*0008*/ 	.word	0x00000013


	//----- nvinfo : EIATTR_MIN_STACK_SIZE
	.align		4
.L_3:
        /*000c*/ 	.byte	0x04, 0x12
        /*000e*/ 	.short	(.L_5 - .L_4)
	.align		4
.L_4:
        /*0010*/ 	.word	index@(triton_poi_fused__native_batch_norm_legit_no_training_convolution_relu_7)
        /*0014*/ 	.word	0x00000000


	//----- nvinfo : EIATTR_FRAME_SIZE
	.align		4
.L_5:
        /*0018*/ 	.byte	0x04, 0x11
        /*001a*/ 	.short	(.L_7 - .L_6)
	.align		4
.L_6:
        /*001c*/ 	.word	index@(triton_poi_fused__native_batch_norm_legit_no_training_convolution_relu_7)
        /*0020*/ 	.word	0x00000000


	//----- nvinfo : EIATTR_MIN_STACK_SIZE
	.align		4
.L_7:
        /*0024*/ 	.byte	0x04, 0x12
        /*0026*/ 	.short	(.L_9 - .L_8)
	.align		4
.L_8:
        /*0028*/ 	.word	index@(triton_poi_fused__native_batch_norm_legit_no_training_convolution_relu_7)
        /*002c*/ 	.word	0x00000000
.L_9:


//--------------------- .nv.info.triton_poi_fused__native_batch_norm_legit_no_training_convolution_relu_7 --------------------------
	.section	.nv.info.triton_poi_fused__native_batch_norm_legit_no_training_convolution_relu_7,"",@"SHT_CUDA_INFO"
	.sectionflags	@""
	.align	4


	//----- nvinfo : EIATTR_CUDA_API_VERSION
	.align		4
        /*0000*/ 	.byte	0x04, 0x37
        /*0002*/ 	.short	(.L_11 - .L_10)
.L_10:
        /*0004*/ 	.word	0x0000007c


	//----- nvinfo : EIATTR_KPARAM_INFO
	.align		4
.L_11:
        /*0008*/ 	.byte	0x04, 0x17
        /*000a*/ 	.short	(.L_13 - .L_12)
.L_12:
        /*000c*/ 	.word	0x00000000
        /*0010*/ 	.short	0x0007
        /*0012*/ 	.short	0x0038
        /*0014*/ 	.byte	0x00, 0xf0, 0x11, 0x00


	//----- nvinfo : EIATTR_KPARAM_INFO
	.align		4
.L_13:
        /*0018*/ 	.byte	0x04, 0x17
        /*001a*/ 	.short	(.L_15 - .L_14)
.L_14:
        /*001c*/ 	.word	0x00000000
        /*0020*/ 	.short	0x0006
        /*0022*/ 	.short	0x0030
        /*0024*/ 	.byte	0x00, 0xf4, 0x21, 0x00


	//----- nvinfo : EIATTR_KPARAM_INFO
	.align		4
.L_15:
        /*0028*/ 	.byte	0x04, 0x17
        /*002a*/ 	.short	(.L_17 - .L_16)
.L_16:
        /*002c*/ 	.word	0x00000000
        /*0030*/ 	.short	0x0005
        /*0032*/ 	.short	0x0028
        /*0034*/ 	.byte	0x00, 0xf4, 0x21, 0x00


	//----- nvinfo : EIATTR_KPARAM_INFO
	.align		4
.L_17:
        /*0038*/ 	.byte	0x04, 0x17
        /*003a*/ 	.short	(.L_19 - .L_18)
.L_18:
        /*003c*/ 	.word	0x00000000
        /*0040*/ 	.short	0x0004
        /*0042*/ 	.short	0x0020
        /*0044*/ 	.byte	0x00, 0xf4, 0x21, 0x00


	//----- nvinfo : EIATTR_KPARAM_INFO
	.align		4
.L_19:
        /*0048*/ 	.byte	0x04, 0x17
        /*004a*/ 	.short	(.L_21 - .L_20)
.L_20:
        /*004c*/ 	.word	0x00000000
        /*0050*/ 	.short	0x0003
        /*0052*/ 	.short	0x0018
        /*0054*/ 	.byte	0x00, 0xf4, 0x21, 0x00


	//----- nvinfo : EIATTR_KPARAM_INFO
	.align		4
.L_21:
        /*0058*/ 	.byte	0x04, 0x17
        /*005a*/ 	.short	(.L_23 - .L_22)
.L_22:
        /*005c*/ 	.word	0x00000000
        /*0060*/ 	.short	0x0002
        /*0062*/ 	.short	0x0010
        /*0064*/ 	.byte	0x00, 0xf4, 0x21, 0x00


	//----- nvinfo : EIATTR_KPARAM_INFO
	.align		4
.L_23:
        /*0068*/ 	.byte	0x04, 0x17
        /*006a*/ 	.short	(.L_25 - .L_24)
.L_24:
        /*006c*/ 	.word	0x00000000
        /*0070*/ 	.short	0x0001
        /*0072*/ 	.short	0x0008
        /*0074*/ 	.byte	0x00, 0xf4, 0x21, 0x00


	//----- nvinfo : EIATTR_KPARAM_INFO
	.align		4
.L_25:
        /*0078*/ 	.byte	0x04, 0x17
        /*007a*/ 	.short	(.L_27 - .L_26)
.L_26:
        /*007c*/ 	.word	0x00000000
        /*0080*/ 	.short	0x0000
        /*0082*/ 	.short	0x0000
        /*0084*/ 	.byte	0x00, 0xf4, 0x21, 0x00


	//----- nvinfo : EIATTR_SPARSE_MMA_MASK
	.align		4
.L_27:
        /*0088*/ 	.byte	0x03, 0x50
        /*008a*/ 	.short	0x0000


	//----- nvinfo : EIATTR_MAXREG_COUNT
	.align		4
        /*008c*/ 	.byte	0x03, 0x1b
        /*008e*/ 	.short	0x00ff


	//----- nvinfo : EIATTR_EXIT_INSTR_OFFSETS
	.align		4
        /*0090*/ 	.byte	0x04, 0x1c
        /*0092*/ 	.short	(.L_29 - .L_28)


	//   ....[0]....
.L_28:
        /*0094*/ 	.word	0x00000350


	//----- nvinfo : EIATTR_REQNTID
	.align		4
.L_29:
        /*0098*/ 	.byte	0x04, 0x10
        /*009a*/ 	.short	(.L_31 - .L_30)
.L_30:
        /*009c*/ 	.word	0x00000080
        /*00a0*/ 	.word	0x00000001
        /*00a4*/ 	.word	0x00000001


	//----- nvinfo : EIATTR_CBANK_PARAM_SIZE
	.align		4
.L_31:
        /*00a8*/ 	.byte	0x03, 0x19
        /*00aa*/ 	.short	0x003c


	//----- nvinfo : EIATTR_PARAM_CBANK
	.align		4
        /*00ac*/ 	.byte	0x04, 0x0a
        /*00ae*/ 	.short	(.L_33 - .L_32)
	.align		4
.L_32:
        /*00b0*/ 	.word	index@(.nv.constant0.triton_poi_fused__native_batch_norm_legit_no_training_convolution_relu_7)
        /*00b4*/ 	.short	0x0210
        /*00b6*/ 	.short	0x003c


	//----- nvinfo : EIATTR_SW_WAR
	.align		4
.L_33:
        /*00b8*/ 	.byte	0x04, 0x36
        /*00ba*/ 	.short	(.L_35 - .L_34)
.L_34:
        /*00bc*/ 	.word	0x00000008
.L_35:


//--------------------- .nv.callgraph             --------------------------
	.section	.nv.callgraph,"",@"SHT_CUDA_CALLGRAPH"
	.align	4
	.sectionentsize	8
	.align		4
        /*0000*/ 	.word	0x00000000
	.align		4
        /*0004*/ 	.word	0xffffffff
	.align		4
        /*0008*/ 	.word	0x00000000
	.align		4
        /*000c*/ 	.word	0xfffffffe
	.align		4
        /*0010*/ 	.word	0x00000000
	.align		4
        /*0014*/ 	.word	0xfffffffd
	.align		4
        /*0018*/ 	.word	0x00000000
	.align		4
        /*001c*/ 	.word	0xfffffffc


//--------------------- .nv.constant4             --------------------------
	.section	.nv.constant4,"a",@progbits
	.align	8
	.align		8
.nv.constant4:
        /*0000*/ 	.dword	_$_str
	.align		8
        /*0008*/ 	.dword	_$_str_$_2


//--------------------- .text.triton_poi_fused__native_batch_norm_legit_no_training_convolution_relu_7 --------------------------
	.section	.text.triton_poi_fused__native_batch_norm_legit_no_training_convolution_relu_7,"ax",@progbits
	.align	128
        .global         triton_poi_fused__native_batch_norm_legit_no_training_convolution_relu_7
        .type           triton_poi_fused__native_batch_norm_legit_no_training_convolution_relu_7,@function
        .size           triton_poi_fused__native_batch_norm_legit_no_training_convolution_relu_7,(.L_x_1 - triton_poi_fused__native_batch_norm_legit_no_training_convolution_relu_7)
        .other          triton_poi_fused__native_batch_norm_legit_no_training_convolution_relu_7,@"STO_CUDA_ENTRY STV_DEFAULT"
triton_poi_fused__native_batch_norm_legit_no_training_convolution_relu_7:
.text.triton_poi_fused__native_batch_norm_legit_no_training_convolution_relu_7:
[----:B------:R-:W-:Y:S01]  /*0000*/  LDC R1, c[0x0][0x28] ;  /* 0x00000a00ff017b82 */ /* 0x000fe20000000800 */
[----:B------:R-:W1:Y:S07]  /*0010*/  S2R R0, SR_TID.X ;  /* 0x0000000000007919 */ /* 0x000e6e0000002100 */
[----:B------:R-:W2:Y:S01]  /*0020*/  LDC.64 R10, c[0x0][0x228] ;  /* 0x00008a00ff0a7b82 */ /* 0x000ea20000000a00 */
[----:B------:R-:W-:Y:S01]  /*0030*/  ULDC.64 UR4, c[0x0][0x208] ;  /* 0x0000820000047ab9 */ /* 0x000fe20000000a00 */
[----:B------:R-:W3:Y:S06]  /*0040*/  S2R R3, SR_CTAID.X ;  /* 0x0000000000037919 */ /* 0x000eec0000002500 */
[----:B------:R-:W4:Y:S08]  /*0050*/  LDC.64 R6, c[0x0][0x218] ;  /* 0x00008600ff067b82 */ /* 0x000f300000000a00 */
[----:B------:R-:W5:Y:S08]  /*0060*/  LDC.64 R8, c[0x0][0x220] ;  /* 0x00008800ff087b82 */ /* 0x000f700000000a00 */
[----:B------:R-:W5:Y:S01]  /*0070*/  LDC.64 R12, c[0x0][0x230] ;  /* 0x00008c00ff0c7b82 */ /* 0x000f620000000a00 */
[----:B-1----:R-:W-:-:S07]  /*0080*/  LOP3.LUT R0, R0, 0x7f, RZ, 0xc0, !PT ;  /* 0x0000007f00007812 */ /* 0x002fce00078ec0ff */
[----:B------:R-:W1:Y:S01]  /*0090*/  LDC.64 R4, c[0x0][0x238] ;  /* 0x00008e00ff047b82 */ /* 0x000e620000000a00 */
[----:B---3--:R-:W-:Y:S02]  /*00a0*/  SHF.R.S32.HI R2, RZ, 0x18, R3 ;  /* 0x00000018ff027819 */ /* 0x008fe40000011403 */
[----:B------:R-:W-:Y:S02]  /*00b0*/  LEA R0, R3, R0, 0x7 ;  /* 0x0000000003007211 */ /* 0x000fe400078e38ff */
[----:B------:R-:W-:-:S04]  /*00c0*/  SGXT R3, R2, 0x1 ;  /* 0x000000010203781a */ /* 0x000fc80000000200 */
[----:B------:R-:W-:-:S04]  /*00d0*/  LEA.HI R3, R3, R0, RZ, 0x4 ;  /* 0x0000000003037211 */ /* 0x000fc800078f20ff */
[--C-:B------:R-:W-:Y:S02]  /*00e0*/  SHF.R.S32.HI R2, RZ, 0x4, R3.reuse ;  /* 0x00000004ff027819 */ /* 0x100fe40000011403 */
[----:B------:R-:W-:-:S04]  /*00f0*/  SHF.R.S32.HI R3, RZ, 0x1f, R3 ;  /* 0x0000001fff037819 */ /* 0x000fc80000011403 */
[----:B------:R-:W-:-:S04]  /*0100*/  LEA.HI R3, R3, R2, RZ, 0x7 ;  /* 0x0000000203037211 */ /* 0x000fc800078f38ff */
[----:B------:R-:W-:-:S04]  /*0110*/  LOP3.LUT R3, R3, 0xffffff80, RZ, 0xc0, !PT ;  /* 0xffffff8003037812 */ /* 0x000fc800078ec0ff */
[----:B------:R-:W-:Y:S02]  /*0120*/  IADD3 R15, R2, -R3, RZ ;  /* 0x80000003020f7210 */ /* 0x000fe40007ffe0ff */
[----:B------:R-:W3:Y:S03]  /*0130*/  LDC.64 R2, c[0x0][0x210] ;  /* 0x00008400ff027b82 */ /* 0x000ee60000000a00 */
[----:B--2---:R-:W-:-:S05]  /*0140*/  IMAD.WIDE R10, R15, 0x4, R10 ;  /* 0x000000040f0a7825 */ /* 0x004fca00078e020a */
[----:B------:R2:W2:Y:S01]  /*0150*/  LDG.E.EL R16, desc[UR4][R10.64] ;  /* 0x000000040a107981 */ /* 0x0004a2000c2e1900 */
[----:B----4-:R-:W-:-:S04]  /*0160*/  IMAD.WIDE R6, R15, 0x4, R6 ;  /* 0x000000040f067825 */ /* 0x010fc800078e0206 */
[C---:B-----5:R-:W-:Y:S02]  /*0170*/  IMAD.WIDE R8, R15.reuse, 0x4, R8 ;  /* 0x000000040f087825 */ /* 0x060fe400078e0208 */
[----:B------:R4:W5:Y:S02]  /*0180*/  LDG.E.EL R7, desc[UR4][R6.64] ;  /* 0x0000000406077981 */ /* 0x000964000c2e1900 */
[----:B---3--:R-:W-:Y:S02]  /*0190*/  IMAD.WIDE R2, R0, 0x4, R2 ;  /* 0x0000000400027825 */ /* 0x008fe400078e0202 */
[----:B------:R-:W3:Y:S04]  /*01a0*/  LDG.E.EL R8, desc[UR4][R8.64] ;  /* 0x0000000408087981 */ /* 0x000ee8000c2e1900 */
[----:B------:R-:W5:Y:S01]  /*01b0*/  LDG.E R14, desc[UR4][R2.64] ;  /* 0x00000004020e7981 */ /* 0x000f62000c1e1900 */
[----:B0-2---:R-:W-:-:S04]  /*01c0*/  IMAD.WIDE R10, R15, 0x4, R12 ;  /* 0x000000040f0a7825 */ /* 0x005fc800078e020c */
[----:B-1----:R-:W-:Y:S02]  /*01d0*/  IMAD.WIDE R12, R15, 0x4, R4 ;  /* 0x000000040f0c7825 */ /* 0x002fe400078e0204 */
[----:B------:R-:W2:Y:S01]  /*01e0*/  LDG.E.EL R10, desc[UR4][R10.64] ;  /* 0x000000040a0a7981 */ /* 0x000ea2000c2e1900 */
[----:B----4-:R-:W-:Y:S01]  /*01f0*/  HFMA2.MMA R6, -RZ, RZ, 1.625, 0 ;  /* 0x3e800000ff067435 */ /* 0x010fe200000001ff */
[----:B------:R-:W0:Y:S02]  /*0200*/  LDC.64 R4, c[0x0][0x240] ;  /* 0x00009000ff047b82 */ /* 0x000e240000000a00 */
[----:B------:R-:W2:Y:S01]  /*0210*/  LDG.E.EL R13, desc[UR4][R12.64] ;  /* 0x000000040c0d7981 */ /* 0x000ea2000c2e1900 */
[----:B0-----:R-:W-:-:S04]  /*0220*/  IMAD.WIDE R4, R0, 0x4, R4 ;  /* 0x0000000400047825 */ /* 0x001fc800078e0204 */
[----:B------:R-:W-:-:S04]  /*0230*/  FADD R16, R16, 9.9999997473787516356e-06 ;  /* 0x3727c5ac10107421 */ /* 0x000fc80000000000 */
[----:B------:R-:W0:Y:S02]  /*0240*/  MUFU.SQRT R15, R16 ;  /* 0x00000010000f7308 */ /* 0x000e240000002000 */
[C---:B0-----:R-:W-:Y:S02]  /*0250*/  FSETP.GT.AND P0, PT, R15.reuse, 8.50705917302346158658e+37, PT ;  /* 0x7e8000000f00780b */ /* 0x041fe40003f04000 */
[----:B------:R-:W-:-:S11]  /*0260*/  FSETP.GEU.AND P1, PT, R15, 1.175494350822287508e-38, PT ;  /* 0x008000000f00780b */ /* 0x000fd60003f2e000 */
[----:B------:R-:W-:-:S04]  /*0270*/  @P0 FMUL R15, R15, 0.25 ;  /* 0x3e8000000f0f0820 */ /* 0x000fc80000400000 */
[----:B------:R-:W-:-:S06]  /*0280*/  @!P1 FMUL R15, R15, 16777216 ;  /* 0x4b8000000f0f9820 */ /* 0x000fcc0000400000 */
[----:B------:R-:W0:Y:S01]  /*0290*/  MUFU.RCP R15, R15 ;  /* 0x0000000f000f7308 */ /* 0x000e220000001000 */
[----:B------:R-:W-:Y:S01]  /*02a0*/  FSEL R6, R6, 1, P0 ;  /* 0x3f80000006067808 */ /* 0x000fe20000000000 */
[----:B-----5:R-:W-:-:S04]  /*02b0*/  FADD R7, R14, R7 ;  /* 0x000000070e077221 */ /* 0x020fc80000000000 */
[----:B------:R-:W-:Y:S01]  /*02c0*/  @!P1 FMUL R6, R6, 16777216 ;  /* 0x4b80000006069820 */ /* 0x000fe20000400000 */
[----:B---3--:R-:W-:-:S03]  /*02d0*/  FADD R8, -R8, R7 ;  /* 0x0000000708087221 */ /* 0x008fc60000000100 */
[----:B0-----:R-:W-:-:S04]  /*02e0*/  FMUL R9, R15, R6 ;  /* 0x000000060f097220 */ /* 0x001fc80000400000 */
[----:B------:R-:W-:-:S04]  /*02f0*/  FMUL R8, R8, R9 ;  /* 0x0000000908087220 */ /* 0x000fc80000400000 */
[----:B--2---:R-:W-:-:S05]  /*0300*/  FFMA R8, R10, R8, R13 ;  /* 0x000000080a087223 */ /* 0x004fca000000000d */
[----:B------:R-:W-:-:S04]  /*0310*/  FSETP.GEU.AND P0, PT, R8, RZ, PT ;  /* 0x000000ff0800720b */ /* 0x000fc80003f0e000 */
[----:B------:R-:W-:Y:S01]  /*0320*/  FSEL R9, R8, RZ, P0 ;  /* 0x000000ff08097208 */ /* 0x000fe20000000000 */
[----:B------:R-:W-:Y:S04]  /*0330*/  STG.E desc[UR4][R2.64], R7 ;  /* 0x0000000702007986 */ /* 0x000fe8000c101904 */
[----:B------:R-:W-:Y:S01]  /*0340*/  STG.E desc[UR4][R4.64], R9 ;  /* 0x0000000904007986 */ /* 0x000fe2000c101904 */
[----:B------:R-:W-:Y:S05]  /*0350*/  EXIT ;  /* 0x000000000000794d */ /* 0x000fea0003800000 */
.L_x_0:
[----:B------:R-:W-:-:S00]  /*0360*/  BRA `(.L_x_0) ;  /* 0xfffffffc00fc7947 */ /* 0x000fc0000383ffff */
[----:B------:R-:W-:-:S00]  /*0370*/  NOP ;  /* 0x0000000000007918 */ /* 0x000fc00000000000 */
        /* <DEDUP_REMOVED lines=8> */
.L_x_1:


//--------------------- .nv.global.init           --------------------------
	.section	.nv.global.init,"aw",@progbits
.nv.global.init:
	.type		_$_str,@object
	.size		_$_str,(_$_str_$_2 - _$_str)
_$_str:
        /*0000*/ 	.byte	0x5f, 0x5f, 0x43, 0x55, 0x44, 0x41, 0x5f, 0x46, 0x54, 0x5a, 0x00
	.type		_$_str_$_2,@object
	.size		_$_str_$_2,(.L_1 - _$_str_$_2)
_$_str_$_2:
        /*000b*/ 	.byte	0x5f, 0x5f, 0x43, 0x55, 0x44, 0x41, 0x5f, 0x50, 0x52, 0x45, 0x43, 0x5f, 0x53, 0x51, 0x52, 0x54
        /*001b*/ 	.byte	0x00
.L_1:


//--------------------- .nv.constant0.triton_poi_fused__native_batch_norm_legit_no_training_convolution_relu_7 --------------------------
	.section	.nv.constant0.triton_poi_fused__native_batch_norm_legit_no_training_convolution_relu_7,"a",@progbits
	.sectionflags	@""
	.align	4
.nv.constant0.triton_poi_fused__native_batch_norm_legit_no_training_convolution_relu_7:
	.zero		588
